//
// Generated by NVIDIA NVVM Compiler
//
// Compiler Build ID: CL-36424714
// Cuda compilation tools, release 13.0, V13.0.88
// Based on NVVM 20.0.0
//

.version 9.0
.target sm_100
.address_size 64

	// .globl	_ZN13cuda_ros_node3addEiiPi

.visible .entry _ZN13cuda_ros_node3addEiiPi(
	.param .u32 _ZN13cuda_ros_node3addEiiPi_param_0,
	.param .u32 _ZN13cuda_ros_node3addEiiPi_param_1,
	.param .u64 .ptr .align 1 _ZN13cuda_ros_node3addEiiPi_param_2
)
{
	.reg .b32 	%r<4>;
	.reg .b64 	%rd<3>;

	ld.param.u32 	%r1, [_ZN13cuda_ros_node3addEiiPi_param_0];
	ld.param.u32 	%r2, [_ZN13cuda_ros_node3addEiiPi_param_1];
	ld.param.u64 	%rd1, [_ZN13cuda_ros_node3addEiiPi_param_2];
	cvta.to.global.u64 	%rd2, %rd1;
	add.s32 	%r3, %r2, %r1;
	st.global.u32 	[%rd2], %r3;
	ret;

}


// ===== COMPILED SASS (sm_100) =====

	.target	sm_100

	.elftype	@"ET_EXEC"


//--------------------- .note.nv.tkinfo           --------------------------
	.section	.note.nv.tkinfo,"",@"SHT_NOTE"
	.sectionflags	@"SHF_NOTE_NV_TKINFO"
	.tkinfo
        /*0018*/ 	.word	0x00000002
        /*0030*/ 	.string	""
        /*0030*/ 	.string	"ptxas"
        /*0030*/ 	.string	"Cuda compilation tools, release 13.0, V13.0.88"
        /*0030*/ 	.string	"Build cuda_13.0.r13.0/compiler.36424714_0"
        /*0030*/ 	.string	"-arch sm_100 -m 64 "



//--------------------- .note.nv.cuinfo           --------------------------
	.section	.note.nv.cuinfo,"",@"SHT_NOTE"
	.sectionflags	@"SHF_NOTE_NV_CUINFO"
        /*0018*/ 	.short	0x0002
        /*001a*/ 	.short	0x0064
        /*001c*/ 	.short	0x0082
	.zero		2


//--------------------- .nv.info                  --------------------------
	.section	.nv.info,"",@"SHT_CUDA_INFO"
	.align	4


	//----- nvinfo : EIATTR_REGCOUNT
	.align		4
        /*0000*/ 	.byte	0x04, 0x2f
        /*0002*/ 	.short	(.L_1 - .L_0)
	.align		4
.L_0:
        /*0004*/ 	.word	index@(_ZN13cuda_ros_node3addEiiPi)
        /*0008*/ 	.word	0x00000008


	//----- nvinfo : EIATTR_FRAME_SIZE
	.align		4
.L_1:
        /*000c*/ 	.byte	0x04, 0x11
        /*000e*/ 	.short	(.L_3 - .L_2)
	.align		4
.L_2:
        /*0010*/ 	.word	index@(_ZN13cuda_ros_node3addEiiPi)
        /*0014*/ 	.word	0x00000000


	//----- nvinfo : EIATTR_MIN_STACK_SIZE
	.align		4
.L_3:
        /*0018*/ 	.byte	0x04, 0x12
        /*001a*/ 	.short	(.L_5 - .L_4)
	.align		4
.L_4:
        /*001c*/ 	.word	index@(_ZN13cuda_ros_node3addEiiPi)
        /*0020*/ 	.word	0x00000000
.L_5:


//--------------------- .nv.compat                --------------------------
	.section	.nv.compat,"",@"SHT_CUDA_COMPAT_INFO"
	.align	4
        /*0000*/ 	.byte	0x02, 0x09, 0x00, 0x00, 0x02, 0x02, 0x01, 0x00, 0x02, 0x05, 0x05, 0x00, 0x03, 0x07, 0x01, 0x01
        /*0010*/ 	.byte	0x02, 0x03, 0x00, 0x00, 0x02, 0x06, 0x01, 0x00, 0x04, 0x0b, 0x08, 0x00, 0x09, 0x00, 0x00, 0x00
        /*0020*/ 	.byte	0x00, 0x00, 0x00, 0x00


//--------------------- .nv.info._ZN13cuda_ros_node3addEiiPi --------------------------
	.section	.nv.info._ZN13cuda_ros_node3addEiiPi,"",@"SHT_CUDA_INFO"
	.sectionflags	@""
	.align	4


	//----- nvinfo : EIATTR_CUDA_API_VERSION
	.align		4
        /*0000*/ 	.byte	0x04, 0x37
        /*0002*/ 	.short	(.L_7 - .L_6)
.L_6:
        /*0004*/ 	.word	0x00000082


	//----- nvinfo : EIATTR_KPARAM_INFO
	.align		4
.L_7:
        /*0008*/ 	.byte	0x04, 0x17
        /*000a*/ 	.short	(.L_9 - .L_8)
.L_8:
        /*000c*/ 	.word	0x00000000
        /*0010*/ 	.short	0x0002
        /*0012*/ 	.short	0x0008
        /*0014*/ 	.byte	0x00, 0xf5, 0x21, 0x00


	//----- nvinfo : EIATTR_KPARAM_INFO
	.align		4
.L_9:
        /*0018*/ 	.byte	0x04, 0x17
        /*001a*/ 	.short	(.L_11 - .L_10)
.L_10:
        /*001c*/ 	.word	0x00000000
        /*0020*/ 	.short	0x0001
        /*0022*/ 	.short	0x0004
        /*0024*/ 	.byte	0x00, 0xf0, 0x11, 0x00


	//----- nvinfo : EIATTR_KPARAM_INFO
	.align		4
.L_11:
        /*0028*/ 	.byte	0x04, 0x17
        /*002a*/ 	.short	(.L_13 - .L_12)
.L_12:
        /*002c*/ 	.word	0x00000000
        /*0030*/ 	.short	0x0000
        /*0032*/ 	.short	0x0000
        /*0034*/ 	.byte	0x00, 0xf0, 0x11, 0x00


	//----- nvinfo : EIATTR_SPARSE_MMA_MASK
	.align		4
.L_13:
        /*0038*/ 	.byte	0x03, 0x50
        /*003a*/ 	.short	0x0000


	//----- nvinfo : EIATTR_MAXREG_COUNT
	.align		4
        /*003c*/ 	.byte	0x03, 0x1b
        /*003e*/ 	.short	0x00ff


	//----- nvinfo : EIATTR_MERCURY_ISA_VERSION
	.align		4
        /*0040*/ 	.byte	0x03, 0x5f
        /*0042*/ 	.short	0x0101


	//----- nvinfo : EIATTR_VRC_CTA_INIT_COUNT
	.align		4
        /*0044*/ 	.byte	0x02, 0x4a
	.zero		1
	.zero		1


	//----- nvinfo : EIATTR_EXIT_INSTR_OFFSETS
	.align		4
        /*0048*/ 	.byte	0x04, 0x1c
        /*004a*/ 	.short	(.L_15 - .L_14)


	//   ....[0]....
.L_14:
        /*004c*/ 	.word	0x00000060


	//----- nvinfo : EIATTR_CBANK_PARAM_SIZE
	.align		4
.L_15:
        /*0050*/ 	.byte	0x03, 0x19
        /*0052*/ 	.short	0x0010


	//----- nvinfo : EIATTR_PARAM_CBANK
	.align		4
        /*0054*/ 	.byte	0x04, 0x0a
        /*0056*/ 	.short	(.L_17 - .L_16)
	.align		4
.L_16:
        /*0058*/ 	.word	index@(.nv.constant0._ZN13cuda_ros_node3addEiiPi)
        /*005c*/ 	.short	0x0380
        /*005e*/ 	.short	0x0010


	//----- nvinfo : EIATTR_SW_WAR
	.align		4
.L_17:
        /*0060*/ 	.byte	0x04, 0x36
        /*0062*/ 	.short	(.L_19 - .L_18)
.L_18:
        /*0064*/ 	.word	0x00000008
.L_19:


//--------------------- .nv.callgraph             --------------------------
	.section	.nv.callgraph,"",@"SHT_CUDA_CALLGRAPH"
	.align	4
	.sectionentsize	8
	.align		4
        /*0000*/ 	.word	0x00000000
	.align		4
        /*0004*/ 	.word	0xffffffff
	.align		4
        /*0008*/ 	.word	0x00000000
	.align		4
        /*000c*/ 	.word	0xfffffffe
	.align		4
        /*0010*/ 	.word	0x00000000
	.align		4
        /*0014*/ 	.word	0xfffffffd
	.align		4
        /*0018*/ 	.word	0x00000000
	.align		4
        /*001c*/ 	.word	0xfffffffc


//--------------------- .text._ZN13cuda_ros_node3addEiiPi --------------------------
	.section	.text._ZN13cuda_ros_node3addEiiPi,"ax",@progbits
	.align	128
        .global         _ZN13cuda_ros_node3addEiiPi
        .type           _ZN13cuda_ros_node3addEiiPi,@function
        .size           _ZN13cuda_ros_node3addEiiPi,(.L_x_1 - _ZN13cuda_ros_node3addEiiPi)
        .other          _ZN13cuda_ros_node3addEiiPi,@"STO_CUDA_ENTRY STV_DEFAULT"
_ZN13cuda_ros_node3addEiiPi:
.text._ZN13cuda_ros_node3addEiiPi:
[----:B------:R-:W-:Y:S08]  /*0000*/  LDC R1, c[0x0][0x37c] ;  /* 0x0000df00ff017b82 */ /* 0x000ff00000000800 */
[----:B------:R-:W0:Y:S01]  /*0010*/  LDC.64 R4, c[0x0][0x380] ;  /* 0x0000e000ff047b82 */ /* 0x000e220000000a00 */
[----:B------:R-:W1:Y:S07]  /*0020*/  LDCU.64 UR4, c[0x0][0x358] ;  /* 0x00006b00ff0477ac */ /* 0x000e6e0008000a00 */
[----:B------:R-:W1:Y:S01]  /*0030*/  LDC.64 R2, c[0x0][0x388] ;  /* 0x0000e200ff027b82 */ /* 0x000e620000000a00 */
[----:B0-----:R-:W-:-:S05]  /*0040*/  IADD3 R5, PT, PT, R5, R4, RZ ;  /* 0x0000000405057210 */ /* 0x001fca0007ffe0ff */
[----:B-1----:R-:W-:Y:S01]  /*0050*/  STG.E desc[UR4][R2.64], R5 ;  /* 0x0000000502007986 */ /* 0x002fe2000c101904 */
[----:B------:R-:W-:Y:S05]  /*0060*/  EXIT ;  /* 0x000000000000794d */ /* 0x000fea0003800000 */
.L_x_0:
[----:B------:R-:W-:-:S00]  /*0070*/  BRA `(.L_x_0) ;  /* 0xfffffffc00fc7947 */ /* 0x000fc0000383ffff */
[----:B------:R-:W-:-:S00]  /*0080*/  NOP ;  /* 0x0000000000007918 */ /* 0x000fc00000000000 */
[----:B------:R-:W-:-:S00]  /*0090*/  NOP ;  /* 0x0000000000007918 */ /* 0x000fc00000000000 */
[----:B------:R-:W-:-:S00]  /*00a0*/  NOP ;  /* 0x0000000000007918 */ /* 0x000fc00000000000 */
[----:B------:R-:W-:-:S00]  /*00b0*/  NOP ;  /* 0x0000000000007918 */ /* 0x000fc00000000000 */
[----:B------:R-:W-:-:S00]  /*00c0*/  NOP ;  /* 0x0000000000007918 */ /* 0x000fc00000000000 */
[----:B------:R-:W-:-:S00]  /*00d0*/  NOP ;  /* 0x0000000000007918 */ /* 0x000fc00000000000 */
[----:B------:R-:W-:-:S00]  /*00e0*/  NOP ;  /* 0x0000000000007918 */ /* 0x000fc00000000000 */
[----:B------:R-:W-:-:S00]  /*00f0*/  NOP ;  /* 0x0000000000007918 */ /* 0x000fc00000000000 */
.L_x_1:


//--------------------- .nv.shared.reserved.0     --------------------------
	.section	.nv.shared.reserved.0,"aw",@nobits
	.weak		__nv_reservedSMEM_offset_0_alias
	.size		__nv_reservedSMEM_offset_0_alias, 0, 64
	.other		__nv_reservedSMEM_offset_0_alias,@"STO_CUDA_RESERVED_SHARED STV_DEFAULT"
__nv_reservedSMEM_offset_0_alias:
	.zero		0
	.zero		64


//--------------------- .nv.constant0._ZN13cuda_ros_node3addEiiPi --------------------------
	.section	.nv.constant0._ZN13cuda_ros_node3addEiiPi,"a",@progbits
	.sectionflags	@""
	.align	4
.nv.constant0._ZN13cuda_ros_node3addEiiPi:
	.zero		912


//--------------------- SYMBOLS --------------------------

	.type		.nv.reservedSmem.offset0,@object
	.size		.nv.reservedSmem.offset0,0x4
